	.headerflags	@"EF_CUDA_TEXMODE_UNIFIED EF_CUDA_64BIT_ADDRESS EF_CUDA_ACCELERATORS EF_CUDA_SM90 EF_CUDA_VIRTUAL_SM(EF_CUDA_SM90)"
	.elftype	@"ET_EXEC"


//--------------------- .nv.info                  --------------------------
	.section	.nv.info,"",@"SHT_CUDA_INFO"
	.align	4


	//----- nvinfo : EIATTR_REGCOUNT
	.align		4
        /*0000*/ 	.byte	0x04, 0x2f
        /*0002*/ 	.short	(.L_1 - .L_0)
	.align		4
.L_0:
        /*0004*/ 	.word	index@(triton_poi_fused_add_addmm_sigmoid_sigmoid_backward_2)
        /*0008*/ 	.word	0x00000012


	//----- nvinfo : EIATTR_MIN_STACK_SIZE
	.align		4
.L_1:
        /*000c*/ 	.byte	0x04, 0x12
        /*000e*/ 	.short	(.L_3 - .L_2)
	.align		4
.L_2:
        /*0010*/ 	.word	index@(triton_poi_fused_add_addmm_sigmoid_sigmoid_backward_2)
        /*0014*/ 	.word	0x00000000


	//----- nvinfo : EIATTR_FRAME_SIZE
	.align		4
.L_3:
        /*0018*/ 	.byte	0x04, 0x11
        /*001a*/ 	.short	(.L_5 - .L_4)
	.align		4
.L_4:
        /*001c*/ 	.word	index@(triton_poi_fused_add_addmm_sigmoid_sigmoid_backward_2)
        /*0020*/ 	.word	0x00000000


	//----- nvinfo : EIATTR_MIN_STACK_SIZE
	.align		4
.L_5:
        /*0024*/ 	.byte	0x04, 0x12
        /*0026*/ 	.short	(.L_7 - .L_6)
	.align		4
.L_6:
        /*0028*/ 	.word	index@(triton_poi_fused_add_addmm_sigmoid_sigmoid_backward_2)
        /*002c*/ 	.word	0x00000000
.L_7:


//--------------------- .nv.info.triton_poi_fused_add_addmm_sigmoid_sigmoid_backward_2 --------------------------
	.section	.nv.info.triton_poi_fused_add_addmm_sigmoid_sigmoid_backward_2,"",@"SHT_CUDA_INFO"
	.sectionflags	@""
	.align	4


	//----- nvinfo : EIATTR_CUDA_API_VERSION
	.align		4
        /*0000*/ 	.byte	0x04, 0x37
        /*0002*/ 	.short	(.L_9 - .L_8)
.L_8:
        /*0004*/ 	.word	0x0000007c


	//----- nvinfo : EIATTR_KPARAM_INFO
	.align		4
.L_9:
        /*0008*/ 	.byte	0x04, 0x17
        /*000a*/ 	.short	(.L_11 - .L_10)
.L_10:
        /*000c*/ 	.word	0x00000000
        /*0010*/ 	.short	0x0004
        /*0012*/ 	.short	0x0020
        /*0014*/ 	.byte	0x00, 0xf0, 0x11, 0x00


	//----- nvinfo : EIATTR_KPARAM_INFO
	.align		4
.L_11:
        /*0018*/ 	.byte	0x04, 0x17
        /*001a*/ 	.short	(.L_13 - .L_12)
.L_12:
        /*001c*/ 	.word	0x00000000
        /*0020*/ 	.short	0x0003
        /*0022*/ 	.short	0x0018
        /*0024*/ 	.byte	0x00, 0xf4, 0x21, 0x00


	//----- nvinfo : EIATTR_KPARAM_INFO
	.align		4
.L_13:
        /*0028*/ 	.byte	0x04, 0x17
        /*002a*/ 	.short	(.L_15 - .L_14)
.L_14:
        /*002c*/ 	.word	0x00000000
        /*0030*/ 	.short	0x0002
        /*0032*/ 	.short	0x0010
        /*0034*/ 	.byte	0x00, 0xf4, 0x21, 0x00


	//----- nvinfo : EIATTR_KPARAM_INFO
	.align		4
.L_15:
        /*0038*/ 	.byte	0x04, 0x17
        /*003a*/ 	.short	(.L_17 - .L_16)
.L_16:
        /*003c*/ 	.word	0x00000000
        /*0040*/ 	.short	0x0001
        /*0042*/ 	.short	0x0008
        /*0044*/ 	.byte	0x00, 0xf4, 0x21, 0x00


	//----- nvinfo : EIATTR_KPARAM_INFO
	.align		4
.L_17:
        /*0048*/ 	.byte	0x04, 0x17
        /*004a*/ 	.short	(.L_19 - .L_18)
.L_18:
        /*004c*/ 	.word	0x00000000
        /*0050*/ 	.short	0x0000
        /*0052*/ 	.short	0x0000
        /*0054*/ 	.byte	0x00, 0xf4, 0x21, 0x00


	//----- nvinfo : EIATTR_SPARSE_MMA_MASK
	.align		4
.L_19:
        /*0058*/ 	.byte	0x03, 0x50
        /*005a*/ 	.short	0x0000


	//----- nvinfo : EIATTR_MAXREG_COUNT
	.align		4
        /*005c*/ 	.byte	0x03, 0x1b
        /*005e*/ 	.short	0x00ff


	//----- nvinfo : EIATTR_EXIT_INSTR_OFFSETS
	.align		4
        /*0060*/ 	.byte	0x04, 0x1c
        /*0062*/ 	.short	(.L_21 - .L_20)


	//   ....[0]....
.L_20:
        /*0064*/ 	.word	0x00000300


	//   ....[1]....
        /*0068*/ 	.word	0x00000320


	//----- nvinfo : EIATTR_REQNTID
	.align		4
.L_21:
        /*006c*/ 	.byte	0x04, 0x10
        /*006e*/ 	.short	(.L_23 - .L_22)
.L_22:
        /*0070*/ 	.word	0x00000020
        /*0074*/ 	.word	0x00000001
        /*0078*/ 	.word	0x00000001


	//----- nvinfo : EIATTR_CBANK_PARAM_SIZE
	.align		4
.L_23:
        /*007c*/ 	.byte	0x03, 0x19
        /*007e*/ 	.short	0x0024


	//----- nvinfo : EIATTR_PARAM_CBANK
	.align		4
        /*0080*/ 	.byte	0x04, 0x0a
        /*0082*/ 	.short	(.L_25 - .L_24)
	.align		4
.L_24:
        /*0084*/ 	.word	index@(.nv.constant0.triton_poi_fused_add_addmm_sigmoid_sigmoid_backward_2)
        /*0088*/ 	.short	0x0210
        /*008a*/ 	.short	0x0024


	//----- nvinfo : EIATTR_SW_WAR
	.align		4
.L_25:
        /*008c*/ 	.byte	0x04, 0x36
        /*008e*/ 	.short	(.L_27 - .L_26)
.L_26:
        /*0090*/ 	.word	0x00000008
.L_27:


//--------------------- .nv.callgraph             --------------------------
	.section	.nv.callgraph,"",@"SHT_CUDA_CALLGRAPH"
	.align	4
	.sectionentsize	8
	.align		4
        /*0000*/ 	.word	0x00000000
	.align		4
        /*0004*/ 	.word	0xffffffff
	.align		4
        /*0008*/ 	.word	0x00000000
	.align		4
        /*000c*/ 	.word	0xfffffffe
	.align		4
        /*0010*/ 	.word	0x00000000
	.align		4
        /*0014*/ 	.word	0xfffffffd
	.align		4
        /*0018*/ 	.word	0x00000000
	.align		4
        /*001c*/ 	.word	0xfffffffc


//--------------------- .text.triton_poi_fused_add_addmm_sigmoid_sigmoid_backward_2 --------------------------
	.section	.text.triton_poi_fused_add_addmm_sigmoid_sigmoid_backward_2,"ax",@progbits
	.align	128
        .global         triton_poi_fused_add_addmm_sigmoid_sigmoid_backward_2
        .type           triton_poi_fused_add_addmm_sigmoid_sigmoid_backward_2,@function
        .size           triton_poi_fused_add_addmm_sigmoid_sigmoid_backward_2,(.L_x_1 - triton_poi_fused_add_addmm_sigmoid_sigmoid_backward_2)
        .other          triton_poi_fused_add_addmm_sigmoid_sigmoid_backward_2,@"STO_CUDA_ENTRY STV_DEFAULT"
triton_poi_fused_add_addmm_sigmoid_sigmoid_backward_2:
.text.triton_poi_fused_add_addmm_sigmoid_sigmoid_backward_2:
[----:B------:R-:W0:Y:S01]  /*0000*/  LDC R1, c[0x0][0x28] ;  /* 0x00000a00ff017b82 */ /* 0x000e220000000800 */
[----:B------:R-:W1:Y:S07]  /*0010*/  S2R R12, SR_TID.X ;  /* 0x00000000000c7919 */ /* 0x000e6e0000002100 */
[----:B------:R-:W2:Y:S01]  /*0020*/  LDC.64 R4, c[0x0][0x218] ;  /* 0x00008600ff047b82 */ /* 0x000ea20000000a00 */
[----:B------:R-:W-:Y:S01]  /*0030*/  MOV R15, RZ ;  /* 0x000000ff000f7202 */ /* 0x000fe20000000f00 */
[----:B------:R-:W-:Y:S01]  /*0040*/  ULDC.64 UR4, c[0x0][0x208] ;  /* 0x0000820000047ab9 */ /* 0x000fe20000000a00 */
[----:B------:R-:W3:Y:S05]  /*0050*/  S2R R11, SR_CTAID.X ;  /* 0x00000000000b7919 */ /* 0x000eea0000002500 */
[----:B------:R-:W4:Y:S08]  /*0060*/  LDC.64 R8, c[0x0][0x228] ;  /* 0x00008a00ff087b82 */ /* 0x000f300000000a00 */
[----:B------:R-:W5:Y:S08]  /*0070*/  LDC.64 R6, c[0x0][0x220] ;  /* 0x00008800ff067b82 */ /* 0x000f700000000a00 */
[----:B------:R-:W2:Y:S01]  /*0080*/  LDC.64 R2, c[0x0][0x210] ;  /* 0x00008400ff027b82 */ /* 0x000ea20000000a00 */
[----:B-1----:R-:W-:-:S02]  /*0090*/  LOP3.LUT R0, R12, 0xf, RZ, 0xc0, !PT ;  /* 0x0000000f0c007812 */ /* 0x002fc400078ec0ff */
[----:B---3--:R-:W-:Y:S02]  /*00a0*/  SHF.R.S32.HI R10, RZ, 0x1b, R11 ;  /* 0x0000001bff0a7819 */ /* 0x008fe4000001140b */
[----:B------:R-:W-:Y:S02]  /*00b0*/  LEA R11, R11, R0, 0x4 ;  /* 0x000000000b0b7211 */ /* 0x000fe400078e20ff */
[----:B------:R-:W-:Y:S01]  /*00c0*/  SGXT R0, R10, 0x1 ;  /* 0x000000010a00781a */ /* 0x000fe20000000200 */
[----:B------:R-:W-:Y:S01]  /*00d0*/  HFMA2.MMA R10, -RZ, RZ, 0, 0 ;  /* 0x00000000ff0a7435 */ /* 0x000fe200000001ff */
[C---:B------:R-:W-:Y:S01]  /*00e0*/  ISETP.GE.AND P0, PT, R11.reuse, 0x10, PT ;  /* 0x000000100b00780c */ /* 0x040fe20003f06270 */
[----:B-----5:R-:W-:Y:S01]  /*00f0*/  IMAD.WIDE R6, R11, 0x4, R6 ;  /* 0x000000040b067825 */ /* 0x020fe200078e0206 */
[----:B------:R-:W-:-:S04]  /*0100*/  LEA.HI R0, R0, R11, RZ, 0x2 ;  /* 0x0000000b00007211 */ /* 0x000fc800078f10ff */
[----:B------:R-:W-:Y:S01]  /*0110*/  LOP3.LUT R0, R0, 0xfffffffc, RZ, 0xc0, !PT ;  /* 0xfffffffc00007812 */ /* 0x000fe200078ec0ff */
[----:B0-2---:R-:W-:-:S03]  /*0120*/  IMAD.WIDE R2, R11, 0x4, R2 ;  /* 0x000000040b027825 */ /* 0x005fc600078e0202 */
[----:B------:R-:W-:Y:S01]  /*0130*/  IADD3 R13, R11, -R0, RZ ;  /* 0x800000000b0d7210 */ /* 0x000fe20007ffe0ff */
[----:B------:R-:W-:Y:S02]  /*0140*/  HFMA2.MMA R0, -RZ, RZ, 0, 0 ;  /* 0x00000000ff007435 */ /* 0x000fe400000001ff */
[----:B------:R-:W2:Y:S02]  /*0150*/  @!P0 LDG.E R10, desc[UR4][R6.64] ;  /* 0x00000004060a8981 */ /* 0x000ea4000c1e1900 */
[----:B------:R-:W-:-:S04]  /*0160*/  IMAD.WIDE R4, R13, 0x4, R4 ;  /* 0x000000040d047825 */ /* 0x000fc800078e0204 */
[----:B----4-:R-:W-:Y:S01]  /*0170*/  IMAD.WIDE R8, R13, 0x4, R8 ;  /* 0x000000040d087825 */ /* 0x010fe200078e0208 */
[----:B------:R-:W-:Y:S01]  /*0180*/  MOV R13, RZ ;  /* 0x000000ff000d7202 */ /* 0x000fe20000000f00 */
[----:B------:R-:W3:Y:S04]  /*0190*/  @!P0 LDG.E R0, desc[UR4][R2.64] ;  /* 0x0000000402008981 */ /* 0x000ee8000c1e1900 */
[----:B------:R-:W2:Y:S04]  /*01a0*/  @!P0 LDG.E.EL R15, desc[UR4][R8.64] ;  /* 0x00000004080f8981 */ /* 0x000ea8000c2e1900 */
[----:B------:R0:W3:Y:S02]  /*01b0*/  @!P0 LDG.E.EL R13, desc[UR4][R4.64] ;  /* 0x00000004040d8981 */ /* 0x0000e4000c2e1900 */
[----:B0-----:R-:W-:Y:S01]  /*01c0*/  HFMA2.MMA R5, -RZ, RZ, 1.875, 0 ;  /* 0x3f800000ff057435 */ /* 0x001fe200000001ff */
[----:B--2---:R-:W-:Y:S01]  /*01d0*/  FADD R15, R15, R10 ;  /* 0x0000000a0f0f7221 */ /* 0x004fe20000000000 */
[----:B---3--:R-:W-:-:S04]  /*01e0*/  FADD R0, R13, R0 ;  /* 0x000000000d007221 */ /* 0x008fc80000000000 */
[----:B------:R-:W-:-:S04]  /*01f0*/  FADD R0, R0, R15 ;  /* 0x0000000f00007221 */ /* 0x000fc80000000000 */
[----:B------:R-:W-:-:S04]  /*0200*/  FADD R0, RZ, -R0 ;  /* 0x80000000ff007221 */ /* 0x000fc80000000000 */
[----:B------:R-:W-:-:S05]  /*0210*/  FMUL R0, R0, 1.4426950216293334961 ;  /* 0x3fb8aa3b00007820 */ /* 0x000fca0000400000 */
[----:B------:R-:W-:-:S13]  /*0220*/  FSETP.GEU.AND P0, PT, R0, -126, PT ;  /* 0xc2fc00000000780b */ /* 0x000fda0003f0e000 */
[----:B------:R-:W-:-:S04]  /*0230*/  @!P0 FMUL R0, R0, 0.5 ;  /* 0x3f00000000008820 */ /* 0x000fc80000400000 */
[----:B------:R-:W0:Y:S02]  /*0240*/  MUFU.EX2 R6, R0 ;  /* 0x0000000000067308 */ /* 0x000e240000000800 */
[----:B0-----:R-:W-:-:S04]  /*0250*/  @!P0 FMUL R6, R6, R6 ;  /* 0x0000000606068220 */ /* 0x001fc80000400000 */
[----:B------:R-:W-:-:S05]  /*0260*/  FADD R6, R6, 1 ;  /* 0x3f80000006067421 */ /* 0x000fca0000000000 */
[----:B------:R-:W-:Y:S02]  /*0270*/  FSETP.GT.AND P1, PT, R6, 8.50705917302346158658e+37, PT ;  /* 0x7e8000000600780b */ /* 0x000fe40003f24000 */
[----:B------:R-:W-:-:S11]  /*0280*/  LOP3.LUT P0, RZ, R12, 0x10, RZ, 0xc0, !PT ;  /* 0x000000100cff7812 */ /* 0x000fd6000780c0ff */
[----:B------:R-:W-:-:S06]  /*0290*/  @P1 FMUL R6, R6, 0.25 ;  /* 0x3e80000006061820 */ /* 0x000fcc0000400000 */
[----:B------:R-:W0:Y:S01]  /*02a0*/  MUFU.RCP R6, R6 ;  /* 0x0000000600067308 */ /* 0x000e220000001000 */
[----:B------:R-:W-:Y:S02]  /*02b0*/  ISETP.LT.AND P0, PT, R11, 0x10, !P0 ;  /* 0x000000100b00780c */ /* 0x000fe40004701270 */
[----:B------:R-:W-:-:S05]  /*02c0*/  FSEL R5, R5, 0.25, !P1 ;  /* 0x3e80000005057808 */ /* 0x000fca0004800000 */
[----:B0-----:R-:W-:-:S04]  /*02d0*/  FMUL R5, R6, R5 ;  /* 0x0000000506057220 */ /* 0x001fc80000400000 */
[----:B------:R-:W-:-:S04]  /*02e0*/  FADD R0, -R5, 1 ;  /* 0x3f80000005007421 */ /* 0x000fc80000000100 */
[----:B------:R-:W-:Y:S01]  /*02f0*/  FMUL R5, R5, R0 ;  /* 0x0000000005057220 */ /* 0x000fe20000400000 */
[----:B------:R-:W-:Y:S06]  /*0300*/  @!P0 EXIT ;  /* 0x000000000000894d */ /* 0x000fec0003800000 */
[----:B------:R-:W-:Y:S01]  /*0310*/  STG.E desc[UR4][R2.64], R5 ;  /* 0x0000000502007986 */ /* 0x000fe2000c101904 */
[----:B------:R-:W-:Y:S05]  /*0320*/  EXIT ;  /* 0x000000000000794d */ /* 0x000fea0003800000 */
.L_x_0:
[----:B------:R-:W-:-:S00]  /*0330*/  BRA `(.L_x_0) ;  /* 0xfffffffc00fc7947 */ /* 0x000fc0000383ffff */
[----:B------:R-:W-:-:S00]  /*0340*/  NOP ;  /* 0x0000000000007918 */ /* 0x000fc00000000000 */
        /* <DEDUP_REMOVED lines=11> */
.L_x_1:


//--------------------- .nv.constant0.triton_poi_fused_add_addmm_sigmoid_sigmoid_backward_2 --------------------------
	.section	.nv.constant0.triton_poi_fused_add_addmm_sigmoid_sigmoid_backward_2,"a",@progbits
	.sectionflags	@""
	.align	4
.nv.constant0.triton_poi_fused_add_addmm_sigmoid_sigmoid_backward_2:
	.zero		564
